	.headerflags	@"EF_CUDA_TEXMODE_UNIFIED EF_CUDA_64BIT_ADDRESS EF_CUDA_ACCELERATORS EF_CUDA_SM90 EF_CUDA_VIRTUAL_SM(EF_CUDA_SM90)"
	.elftype	@"ET_EXEC"


//--------------------- .nv.info                  --------------------------
	.section	.nv.info,"",@"SHT_CUDA_INFO"
	.align	4


	//----- nvinfo : EIATTR_REGCOUNT
	.align		4
        /*0000*/ 	.byte	0x04, 0x2f
        /*0002*/ 	.short	(.L_3 - .L_2)
	.align		4
.L_2:
        /*0004*/ 	.word	index@(triton_poi_fused__native_batch_norm_legit_no_training_reflection_pad2d_relu_58)
        /*0008*/ 	.word	0x00000018


	//----- nvinfo : EIATTR_MIN_STACK_SIZE
	.align		4
.L_3:
        /*000c*/ 	.byte	0x04, 0x12
        /*000e*/ 	.short	(.L_5 - .L_4)
	.align		4
.L_4:
        /*0010*/ 	.word	index@(triton_poi_fused__native_batch_norm_legit_no_training_reflection_pad2d_relu_58)
        /*0014*/ 	.word	0x00000000


	//----- nvinfo : EIATTR_FRAME_SIZE
	.align		4
.L_5:
        /*0018*/ 	.byte	0x04, 0x11
        /*001a*/ 	.short	(.L_7 - .L_6)
	.align		4
.L_6:
        /*001c*/ 	.word	index@(triton_poi_fused__native_batch_norm_legit_no_training_reflection_pad2d_relu_58)
        /*0020*/ 	.word	0x00000000


	//----- nvinfo : EIATTR_MIN_STACK_SIZE
	.align		4
.L_7:
        /*0024*/ 	.byte	0x04, 0x12
        /*0026*/ 	.short	(.L_9 - .L_8)
	.align		4
.L_8:
        /*0028*/ 	.word	index@(triton_poi_fused__native_batch_norm_legit_no_training_reflection_pad2d_relu_58)
        /*002c*/ 	.word	0x00000000
.L_9:


//--------------------- .nv.info.triton_poi_fused__native_batch_norm_legit_no_training_reflection_pad2d_relu_58 --------------------------
	.section	.nv.info.triton_poi_fused__native_batch_norm_legit_no_training_reflection_pad2d_relu_58,"",@"SHT_CUDA_INFO"
	.sectionflags	@""
	.align	4


	//----- nvinfo : EIATTR_CUDA_API_VERSION
	.align		4
        /*0000*/ 	.byte	0x04, 0x37
        /*0002*/ 	.short	(.L_11 - .L_10)
.L_10:
        /*0004*/ 	.word	0x0000007c


	//----- nvinfo : EIATTR_KPARAM_INFO
	.align		4
.L_11:
        /*0008*/ 	.byte	0x04, 0x17
        /*000a*/ 	.short	(.L_13 - .L_12)
.L_12:
        /*000c*/ 	.word	0x00000000
        /*0010*/ 	.short	0x0006
        /*0012*/ 	.short	0x0030
        /*0014*/ 	.byte	0x00, 0xf0, 0x11, 0x00


	//----- nvinfo : EIATTR_KPARAM_INFO
	.align		4
.L_13:
        /*0018*/ 	.byte	0x04, 0x17
        /*001a*/ 	.short	(.L_15 - .L_14)
.L_14:
        /*001c*/ 	.word	0x00000000
        /*0020*/ 	.short	0x0005
        /*0022*/ 	.short	0x0028
        /*0024*/ 	.byte	0x00, 0xf4, 0x21, 0x00


	//----- nvinfo : EIATTR_KPARAM_INFO
	.align		4
.L_15:
        /*0028*/ 	.byte	0x04, 0x17
        /*002a*/ 	.short	(.L_17 - .L_16)
.L_16:
        /*002c*/ 	.word	0x00000000
        /*0030*/ 	.short	0x0004
        /*0032*/ 	.short	0x0020
        /*0034*/ 	.byte	0x00, 0xf4, 0x21, 0x00


	//----- nvinfo : EIATTR_KPARAM_INFO
	.align		4
.L_17:
        /*0038*/ 	.byte	0x04, 0x17
        /*003a*/ 	.short	(.L_19 - .L_18)
.L_18:
        /*003c*/ 	.word	0x00000000
        /*0040*/ 	.short	0x0003
        /*0042*/ 	.short	0x0018
        /*0044*/ 	.byte	0x00, 0xf4, 0x21, 0x00


	//----- nvinfo : EIATTR_KPARAM_INFO
	.align		4
.L_19:
        /*0048*/ 	.byte	0x04, 0x17
        /*004a*/ 	.short	(.L_21 - .L_20)
.L_20:
        /*004c*/ 	.word	0x00000000
        /*0050*/ 	.short	0x0002
        /*0052*/ 	.short	0x0010
        /*0054*/ 	.byte	0x00, 0xf4, 0x21, 0x00


	//----- nvinfo : EIATTR_KPARAM_INFO
	.align		4
.L_21:
        /*0058*/ 	.byte	0x04, 0x17
        /*005a*/ 	.short	(.L_23 - .L_22)
.L_22:
        /*005c*/ 	.word	0x00000000
        /*0060*/ 	.short	0x0001
        /*0062*/ 	.short	0x0008
        /*0064*/ 	.byte	0x00, 0xf4, 0x21, 0x00


	//----- nvinfo : EIATTR_KPARAM_INFO
	.align		4
.L_23:
        /*0068*/ 	.byte	0x04, 0x17
        /*006a*/ 	.short	(.L_25 - .L_24)
.L_24:
        /*006c*/ 	.word	0x00000000
        /*0070*/ 	.short	0x0000
        /*0072*/ 	.short	0x0000
        /*0074*/ 	.byte	0x00, 0xf4, 0x21, 0x00


	//----- nvinfo : EIATTR_SPARSE_MMA_MASK
	.align		4
.L_25:
        /*0078*/ 	.byte	0x03, 0x50
        /*007a*/ 	.short	0x0000


	//----- nvinfo : EIATTR_MAXREG_COUNT
	.align		4
        /*007c*/ 	.byte	0x03, 0x1b
        /*007e*/ 	.short	0x00ff


	//----- nvinfo : EIATTR_EXIT_INSTR_OFFSETS
	.align		4
        /*0080*/ 	.byte	0x04, 0x1c
        /*0082*/ 	.short	(.L_27 - .L_26)


	//   ....[0]....
.L_26:
        /*0084*/ 	.word	0x000006f0


	//   ....[1]....
        /*0088*/ 	.word	0x00000710


	//----- nvinfo : EIATTR_REQNTID
	.align		4
.L_27:
        /*008c*/ 	.byte	0x04, 0x10
        /*008e*/ 	.short	(.L_29 - .L_28)
.L_28:
        /*0090*/ 	.word	0x00000100
        /*0094*/ 	.word	0x00000001
        /*0098*/ 	.word	0x00000001


	//----- nvinfo : EIATTR_CBANK_PARAM_SIZE
	.align		4
.L_29:
        /*009c*/ 	.byte	0x03, 0x19
        /*009e*/ 	.short	0x0034


	//----- nvinfo : EIATTR_PARAM_CBANK
	.align		4
        /*00a0*/ 	.byte	0x04, 0x0a
        /*00a2*/ 	.short	(.L_31 - .L_30)
	.align		4
.L_30:
        /*00a4*/ 	.word	index@(.nv.constant0.triton_poi_fused__native_batch_norm_legit_no_training_reflection_pad2d_relu_58)
        /*00a8*/ 	.short	0x0210
        /*00aa*/ 	.short	0x0034


	//----- nvinfo : EIATTR_SW_WAR
	.align		4
.L_31:
        /*00ac*/ 	.byte	0x04, 0x36
        /*00ae*/ 	.short	(.L_33 - .L_32)
.L_32:
        /*00b0*/ 	.word	0x00000008
.L_33:


//--------------------- .nv.callgraph             --------------------------
	.section	.nv.callgraph,"",@"SHT_CUDA_CALLGRAPH"
	.align	4
	.sectionentsize	8
	.align		4
        /*0000*/ 	.word	0x00000000
	.align		4
        /*0004*/ 	.word	0xffffffff
	.align		4
        /*0008*/ 	.word	0x00000000
	.align		4
        /*000c*/ 	.word	0xfffffffe
	.align		4
        /*0010*/ 	.word	0x00000000
	.align		4
        /*0014*/ 	.word	0xfffffffd
	.align		4
        /*0018*/ 	.word	0x00000000
	.align		4
        /*001c*/ 	.word	0xfffffffc


//--------------------- .nv.constant4             --------------------------
	.section	.nv.constant4,"a",@progbits
	.align	8
	.align		8
.nv.constant4:
        /*0000*/ 	.dword	_$_str
	.align		8
        /*0008*/ 	.dword	_$_str_$_2


//--------------------- .text.triton_poi_fused__native_batch_norm_legit_no_training_reflection_pad2d_relu_58 --------------------------
	.section	.text.triton_poi_fused__native_batch_norm_legit_no_training_reflection_pad2d_relu_58,"ax",@progbits
	.align	128
        .global         triton_poi_fused__native_batch_norm_legit_no_training_reflection_pad2d_relu_58
        .type           triton_poi_fused__native_batch_norm_legit_no_training_reflection_pad2d_relu_58,@function
        .size           triton_poi_fused__native_batch_norm_legit_no_training_reflection_pad2d_relu_58,(.L_x_1 - triton_poi_fused__native_batch_norm_legit_no_training_reflection_pad2d_relu_58)
        .other          triton_poi_fused__native_batch_norm_legit_no_training_reflection_pad2d_relu_58,@"STO_CUDA_ENTRY STV_DEFAULT"
triton_poi_fused__native_batch_norm_legit_no_training_reflection_pad2d_relu_58:
.text.triton_poi_fused__native_batch_norm_legit_no_training_reflection_pad2d_relu_58:
[----:B------:R-:W0:Y:S01]  /*0000*/  LDC R1, c[0x0][0x28] ;  /* 0x00000a00ff017b82 */ /* 0x000e220000000800 */
[----:B------:R-:W1:Y:S07]  /*0010*/  S2R R0, SR_TID.X ;  /* 0x0000000000007919 */ /* 0x000e6e0000002100 */
[----:B------:R-:W2:Y:S01]  /*0020*/  LDC.64 R4, c[0x0][0x220] ;  /* 0x00008800ff047b82 */ /* 0x000ea20000000a00 */
[----:B------:R-:W-:Y:S01]  /*0030*/  ULDC.64 UR4, c[0x0][0x208] ;  /* 0x0000820000047ab9 */ /* 0x000fe20000000a00 */
[----:B------:R-:W3:Y:S01]  /*0040*/  S2R R3, SR_CTAID.X ;  /* 0x0000000000037919 */ /* 0x000ee20000002500 */
[----:B-1----:R-:W-:-:S05]  /*0050*/  IMAD.SHL.U32 R0, R0, 0x2, RZ ;  /* 0x0000000200007824 */ /* 0x002fca00078e00ff */
[----:B------:R-:W-:-:S05]  /*0060*/  LOP3.LUT R0, R0, 0x1fe, RZ, 0xc0, !PT ;  /* 0x000001fe00007812 */ /* 0x000fca00078ec0ff */
[----:B---3--:R-:W-:-:S04]  /*0070*/  IMAD R0, R3, 0x200, R0 ;  /* 0x0000020003007824 */ /* 0x008fc800078e0200 */
[C---:B------:R-:W-:Y:S01]  /*0080*/  IMAD.HI R2, R0.reuse, 0xfa1a959, RZ ;  /* 0x0fa1a95900027827 */ /* 0x040fe200078e02ff */
[----:B------:R-:W-:-:S03]  /*0090*/  ISETP.GE.AND P0, PT, R0, 0x4182400, PT ;  /* 0x041824000000780c */ /* 0x000fc60003f06270 */
[----:B------:R-:W-:Y:S01]  /*00a0*/  IMAD.HI R6, R0, 0x7e8472a9, RZ ;  /* 0x7e8472a900067827 */ /* 0x000fe200078e02ff */
[----:B------:R-:W-:-:S04]  /*00b0*/  SHF.R.U32.HI R3, RZ, 0x1f, R2 ;  /* 0x0000001fff037819 */ /* 0x000fc80000011602 */
[----:B------:R-:W-:Y:S02]  /*00c0*/  LEA.HI.SX32 R2, R2, R3, 0x12 ;  /* 0x0000000302027211 */ /* 0x000fe400078f92ff */
[----:B------:R-:W-:Y:S02]  /*00d0*/  SHF.R.U32.HI R7, RZ, 0x1f, R6 ;  /* 0x0000001fff077819 */ /* 0x000fe40000011606 */
[----:B------:R-:W-:Y:S02]  /*00e0*/  PRMT R3, R2, 0x9910, RZ ;  /* 0x0000991002037816 */ /* 0x000fe400000000ff */
[----:B------:R-:W-:Y:S02]  /*00f0*/  LEA.HI.SX32 R9, R6, R7, 0x18 ;  /* 0x0000000706097211 */ /* 0x000fe400078fc2ff */
[----:B------:R-:W-:Y:S02]  /*0100*/  CS2R R6, SRZ ;  /* 0x0000000000067805 */ /* 0x000fe4000001ff00 */
[----:B------:R-:W-:Y:S01]  /*0110*/  SHF.R.S32.HI R3, RZ, 0xf, R3 ;  /* 0x0000000fff037819 */ /* 0x000fe20000011403 */
[----:B------:R-:W-:-:S03]  /*0120*/  IMAD.HI R12, R9, 0x7e8472a9, RZ ;  /* 0x7e8472a9090c7827 */ /* 0x000fc600078e02ff */
[----:B------:R-:W-:-:S04]  /*0130*/  LOP3.LUT R3, R3, 0xffff, RZ, 0xc0, !PT ;  /* 0x0000ffff03037812 */ /* 0x000fc800078ec0ff */
[----:B------:R-:W-:-:S04]  /*0140*/  LEA.HI R3, R3, R2, RZ, 0x16 ;  /* 0x0000000203037211 */ /* 0x000fc800078fb0ff */
[----:B------:R-:W-:-:S04]  /*0150*/  LOP3.LUT R3, R3, 0xffc0, RZ, 0xc0, !PT ;  /* 0x0000ffc003037812 */ /* 0x000fc800078ec0ff */
[----:B------:R-:W-:-:S04]  /*0160*/  IADD3 R3, RZ, -R3, RZ ;  /* 0x80000003ff037210 */ /* 0x000fc80007ffe0ff */
[----:B------:R-:W-:-:S05]  /*0170*/  PRMT R3, R3, 0x7710, RZ ;  /* 0x0000771003037816 */ /* 0x000fca00000000ff */
[----:B------:R-:W-:-:S05]  /*0180*/  IMAD.IADD R3, R2, 0x1, R3 ;  /* 0x0000000102037824 */ /* 0x000fca00078e0203 */
[----:B------:R-:W-:Y:S01]  /*0190*/  PRMT R13, R3, 0x9910, RZ ;  /* 0x00009910030d7816 */ /* 0x000fe200000000ff */
[----:B------:R-:W-:-:S04]  /*01a0*/  VIADD R3, R0, 0x1 ;  /* 0x0000000100037836 */ /* 0x000fc80000000000 */
[----:B--2---:R-:W-:-:S04]  /*01b0*/  IMAD.WIDE R4, R13, 0x4, R4 ;  /* 0x000000040d047825 */ /* 0x004fc800078e0204 */
[----:B------:R-:W-:Y:S01]  /*01c0*/  IMAD.HI R8, R3, 0x7e8472a9, RZ ;  /* 0x7e8472a903087827 */ /* 0x000fe200078e02ff */
[----:B------:R-:W2:Y:S04]  /*01d0*/  @!P0 LDG.E.EL R6, desc[UR4][R4.64] ;  /* 0x0000000404068981 */ /* 0x000ea8000c2e1900 */
[----:B------:R1:W3:Y:S01]  /*01e0*/  @!P0 LDG.E.EL R7, desc[UR4][R4.64] ;  /* 0x0000000404078981 */ /* 0x0002e2000c2e1900 */
[----:B------:R-:W-:Y:S02]  /*01f0*/  SHF.R.U32.HI R11, RZ, 0x1f, R8 ;  /* 0x0000001fff0b7819 */ /* 0x000fe40000011608 */
[----:B------:R-:W-:Y:S02]  /*0200*/  SHF.R.U32.HI R15, RZ, 0x1f, R12 ;  /* 0x0000001fff0f7819 */ /* 0x000fe4000001160c */
[----:B------:R-:W-:Y:S01]  /*0210*/  LEA.HI.SX32 R10, R8, R11, 0x18 ;  /* 0x0000000b080a7211 */ /* 0x000fe200078fc2ff */
[----:B------:R-:W-:Y:S01]  /*0220*/  IMAD R8, R9, -0x206, R0 ;  /* 0xfffffdfa09087824 */ /* 0x000fe200078e0200 */
[----:B------:R-:W-:-:S02]  /*0230*/  LEA.HI.SX32 R12, R12, R15, 0x18 ;  /* 0x0000000f0c0c7211 */ /* 0x000fc400078fc2ff */
[----:B------:R-:W4:Y:S01]  /*0240*/  LDC.64 R14, c[0x0][0x218] ;  /* 0x00008600ff0e7b82 */ /* 0x000f220000000a00 */
[----:B------:R-:W-:Y:S01]  /*0250*/  IMAD R10, R10, -0x206, R3 ;  /* 0xfffffdfa0a0a7824 */ /* 0x000fe200078e0203 */
[----:B------:R-:W-:Y:S01]  /*0260*/  IADD3 R8, R8, -0x3, RZ ;  /* 0xfffffffd08087810 */ /* 0x000fe20007ffe0ff */
[----:B------:R-:W-:Y:S02]  /*0270*/  IMAD R12, R12, -0x206, R9 ;  /* 0xfffffdfa0c0c7824 */ /* 0x000fe400078e0209 */
[----:B------:R-:W-:Y:S01]  /*0280*/  VIADD R10, R10, 0xfffffffd ;  /* 0xfffffffd0a0a7836 */ /* 0x000fe20000000000 */
[----:B------:R-:W-:Y:S01]  /*0290*/  IABS R3, R8 ;  /* 0x0000000800037213 */ /* 0x000fe20000000000 */
[----:B------:R-:W-:Y:S01]  /*02a0*/  VIADD R12, R12, 0xfffffffd ;  /* 0xfffffffd0c0c7836 */ /* 0x000fe20000000000 */
[----:B-1----:R-:W1:Y:S02]  /*02b0*/  LDC.64 R4, c[0x0][0x228] ;  /* 0x00008a00ff047b82 */ /* 0x002e640000000a00 */
[----:B------:R-:W-:-:S02]  /*02c0*/  IABS R8, R10 ;  /* 0x0000000a00087213 */ /* 0x000fc40000000000 */
[----:B------:R-:W-:Y:S02]  /*02d0*/  IADD3 R3, R3, -0x1ff, RZ ;  /* 0xfffffe0103037810 */ /* 0x000fe40007ffe0ff */
[----:B------:R-:W-:Y:S02]  /*02e0*/  IABS R9, R12 ;  /* 0x0000000c00097213 */ /* 0x000fe40000000000 */
[----:B------:R-:W5:Y:S01]  /*02f0*/  LDC.64 R10, c[0x0][0x210] ;  /* 0x00008400ff0a7b82 */ /* 0x000f620000000a00 */
[----:B------:R-:W-:Y:S01]  /*0300*/  VIADD R8, R8, 0xfffffe01 ;  /* 0xfffffe0108087836 */ /* 0x000fe20000000000 */
[----:B------:R-:W-:Y:S02]  /*0310*/  IABS R12, R3 ;  /* 0x00000003000c7213 */ /* 0x000fe40000000000 */
[----:B------:R-:W-:Y:S02]  /*0320*/  IADD3 R3, R9, -0x1ff, RZ ;  /* 0xfffffe0109037810 */ /* 0x000fe40007ffe0ff */
[----:B------:R-:W-:Y:S01]  /*0330*/  IABS R17, R8 ;  /* 0x0000000800117213 */ /* 0x000fe20000000000 */
[----:B------:R-:W-:Y:S01]  /*0340*/  IMAD.MOV.U32 R9, RZ, RZ, R12 ;  /* 0x000000ffff097224 */ /* 0x000fe200078e000c */
[----:B------:R-:W-:-:S02]  /*0350*/  LEA R8, R2, 0x3ffff, 0x12 ;  /* 0x0003ffff02087811 */ /* 0x000fc400078e90ff */
[----:B------:R-:W-:Y:S02]  /*0360*/  IABS R19, R3 ;  /* 0x0000000300137213 */ /* 0x000fe40000000000 */
[----:B------:R-:W1:Y:S01]  /*0370*/  LDC.64 R2, c[0x0][0x230] ;  /* 0x00008c00ff027b82 */ /* 0x000e620000000a00 */
[----:B------:R-:W-:Y:S01]  /*0380*/  IADD3 R9, R8, -R9, RZ ;  /* 0x8000000908097210 */ /* 0x000fe20007ffe0ff */
[----:B------:R-:W-:Y:S01]  /*0390*/  IMAD.IADD R8, R8, 0x1, -R17 ;  /* 0x0000000108087824 */ /* 0x000fe200078e0a11 */
[----:B------:R-:W-:-:S03]  /*03a0*/  HFMA2.MMA R12, -RZ, RZ, 0, 0 ;  /* 0x00000000ff0c7435 */ /* 0x000fc600000001ff */
[C---:B------:R-:W-:Y:S02]  /*03b0*/  IMAD R9, R19.reuse, -0x200, R9 ;  /* 0xfffffe0013097824 */ /* 0x040fe400078e0209 */
[----:B------:R-:W-:Y:S02]  /*03c0*/  IMAD R19, R19, -0x200, R8 ;  /* 0xfffffe0013137824 */ /* 0x000fe400078e0208 */
[----:B----4-:R-:W-:Y:S01]  /*03d0*/  IMAD.WIDE R20, R13, 0x4, R14 ;  /* 0x000000040d147825 */ /* 0x010fe200078e020e */
[----:B------:R-:W-:-:S03]  /*03e0*/  CS2R R14, SRZ ;  /* 0x00000000000e7805 */ /* 0x000fc6000001ff00 */
[--C-:B-----5:R-:W-:Y:S01]  /*03f0*/  IMAD.WIDE R8, R9, 0x4, R10.reuse ;  /* 0x0000000409087825 */ /* 0x120fe200078e020a */
[----:B------:R-:W-:Y:S02]  /*0400*/  CS2R R16, SRZ ;  /* 0x0000000000107805 */ /* 0x000fe4000001ff00 */
[----:B------:R-:W4:Y:S01]  /*0410*/  @!P0 LDG.E.EL R15, desc[UR4][R20.64] ;  /* 0x00000004140f8981 */ /* 0x000f22000c2e1900 */
[----:B------:R-:W-:Y:S01]  /*0420*/  IMAD.WIDE R18, R19, 0x4, R10 ;  /* 0x0000000413127825 */ /* 0x000fe200078e020a */
[----:B------:R-:W-:-:S03]  /*0430*/  CS2R R10, SRZ ;  /* 0x00000000000a7805 */ /* 0x000fc6000001ff00 */
[C---:B-1----:R-:W-:Y:S01]  /*0440*/  IMAD.WIDE R4, R13.reuse, 0x4, R4 ;  /* 0x000000040d047825 */ /* 0x042fe200078e0204 */
[----:B------:R-:W4:Y:S04]  /*0450*/  @!P0 LDG.E.EL R12, desc[UR4][R18.64] ;  /* 0x00000004120c8981 */ /* 0x000f28000c2e1900 */
[----:B------:R-:W5:Y:S01]  /*0460*/  @!P0 LDG.E.EL R11, desc[UR4][R8.64] ;  /* 0x00000004080b8981 */ /* 0x000f62000c2e1900 */
[----:B0-----:R-:W-:-:S03]  /*0470*/  IMAD.WIDE R2, R13, 0x4, R2 ;  /* 0x000000040d027825 */ /* 0x001fc600078e0202 */
[----:B------:R-:W5:Y:S01]  /*0480*/  @!P0 LDG.E.EL R10, desc[UR4][R20.64] ;  /* 0x00000004140a8981 */ /* 0x000f62000c2e1900 */
[----:B------:R-:W-:-:S03]  /*0490*/  IMAD.MOV.U32 R13, RZ, RZ, RZ ;  /* 0x000000ffff0d7224 */ /* 0x000fc600078e00ff */
[----:B------:R-:W5:Y:S04]  /*04a0*/  @!P0 LDG.E.EL R17, desc[UR4][R4.64] ;  /* 0x0000000404118981 */ /* 0x000f68000c2e1900 */
[----:B------:R-:W5:Y:S04]  /*04b0*/  @!P0 LDG.E.EL R14, desc[UR4][R2.64] ;  /* 0x00000004020e8981 */ /* 0x000f68000c2e1900 */
[----:B------:R0:W5:Y:S04]  /*04c0*/  @!P0 LDG.E.EL R16, desc[UR4][R4.64] ;  /* 0x0000000404108981 */ /* 0x000168000c2e1900 */
[----:B------:R1:W5:Y:S01]  /*04d0*/  @!P0 LDG.E.EL R13, desc[UR4][R2.64] ;  /* 0x00000004020d8981 */ /* 0x000362000c2e1900 */
[----:B0-----:R-:W-:Y:S01]  /*04e0*/  MOV R4, 0x3e800000 ;  /* 0x3e80000000047802 */ /* 0x001fe20000000f00 */
[----:B-1----:R-:W0:Y:S02]  /*04f0*/  LDC.64 R2, c[0x0][0x238] ;  /* 0x00008e00ff027b82 */ /* 0x002e240000000a00 */
[----:B0-----:R-:W-:-:S04]  /*0500*/  IMAD.WIDE R2, R0, 0x4, R2 ;  /* 0x0000000400027825 */ /* 0x001fc800078e0202 */
[----:B--2---:R-:W-:Y:S01]  /*0510*/  FADD R6, R6, 9.9999997473787516356e-06 ;  /* 0x3727c5ac06067421 */ /* 0x004fe20000000000 */
[----:B---3--:R-:W-:-:S03]  /*0520*/  FADD R7, R7, 9.9999997473787516356e-06 ;  /* 0x3727c5ac07077421 */ /* 0x008fc60000000000 */
[----:B------:R-:W0:Y:S08]  /*0530*/  MUFU.SQRT R8, R6 ;  /* 0x0000000600087308 */ /* 0x000e300000002000 */
[----:B------:R-:W1:Y:S01]  /*0540*/  MUFU.SQRT R9, R7 ;  /* 0x0000000700097308 */ /* 0x000e620000002000 */
[C---:B0-----:R-:W-:Y:S02]  /*0550*/  FSETP.GT.AND P1, PT, R8.reuse, 8.50705917302346158658e+37, PT ;  /* 0x7e8000000800780b */ /* 0x041fe40003f24000 */
[----:B------:R-:W-:-:S02]  /*0560*/  FSETP.GEU.AND P3, PT, R8, 1.175494350822287508e-38, PT ;  /* 0x008000000800780b */ /* 0x000fc40003f6e000 */
[C---:B-1----:R-:W-:Y:S02]  /*0570*/  FSETP.GT.AND P2, PT, R9.reuse, 8.50705917302346158658e+37, PT ;  /* 0x7e8000000900780b */ /* 0x042fe40003f44000 */
[----:B------:R-:W-:-:S07]  /*0580*/  FSETP.GEU.AND P4, PT, R9, 1.175494350822287508e-38, PT ;  /* 0x008000000900780b */ /* 0x000fce0003f8e000 */
[----:B------:R-:W-:-:S04]  /*0590*/  @P1 FMUL R8, R8, 0.25 ;  /* 0x3e80000008081820 */ /* 0x000fc80000400000 */
[----:B------:R-:W-:Y:S01]  /*05a0*/  @!P3 FMUL R8, R8, 16777216 ;  /* 0x4b8000000808b820 */ /* 0x000fe20000400000 */
[----:B------:R-:W-:-:S04]  /*05b0*/  @P2 FMUL R9, R9, 0.25 ;  /* 0x3e80000009092820 */ /* 0x000fc80000400000 */
[----:B------:R-:W-:Y:S01]  /*05c0*/  @!P4 FMUL R9, R9, 16777216 ;  /* 0x4b8000000909c820 */ /* 0x000fe20000400000 */
[----:B------:R-:W0:Y:S01]  /*05d0*/  MUFU.RCP R8, R8 ;  /* 0x0000000800087308 */ /* 0x000e220000001000 */
[----:B------:R-:W-:-:S07]  /*05e0*/  FSEL R5, R4, 1, P1 ;  /* 0x3f80000004057808 */ /* 0x000fce0000800000 */
[----:B------:R-:W1:Y:S01]  /*05f0*/  MUFU.RCP R9, R9 ;  /* 0x0000000900097308 */ /* 0x000e620000001000 */
[----:B------:R-:W-:Y:S01]  /*0600*/  FSEL R4, R4, 1, P2 ;  /* 0x3f80000004047808 */ /* 0x000fe20001000000 */
[----:B------:R-:W-:-:S04]  /*0610*/  @!P3 FMUL R5, R5, 16777216 ;  /* 0x4b8000000505b820 */ /* 0x000fc80000400000 */
[----:B------:R-:W-:Y:S01]  /*0620*/  @!P4 FMUL R4, R4, 16777216 ;  /* 0x4b8000000404c820 */ /* 0x000fe20000400000 */
[----:B0-----:R-:W-:Y:S01]  /*0630*/  FMUL R5, R8, R5 ;  /* 0x0000000508057220 */ /* 0x001fe20000400000 */
[----:B----4-:R-:W-:Y:S02]  /*0640*/  FADD R12, -R15, R12 ;  /* 0x0000000c0f0c7221 */ /* 0x010fe40000000100 */
[----:B-1----:R-:W-:Y:S01]  /*0650*/  FMUL R7, R9, R4 ;  /* 0x0000000409077220 */ /* 0x002fe20000400000 */
[----:B-----5:R-:W-:-:S03]  /*0660*/  FADD R10, -R10, R11 ;  /* 0x0000000b0a0a7221 */ /* 0x020fc60000000100 */
[----:B------:R-:W-:Y:S01]  /*0670*/  FMUL R12, R12, R7 ;  /* 0x000000070c0c7220 */ /* 0x000fe20000400000 */
[----:B------:R-:W-:-:S04]  /*0680*/  FMUL R5, R10, R5 ;  /* 0x000000050a057220 */ /* 0x000fc80000400000 */
[----:B------:R-:W-:Y:S01]  /*0690*/  FFMA R5, R5, R17, R14 ;  /* 0x0000001105057223 */ /* 0x000fe2000000000e */
[----:B------:R-:W-:-:S04]  /*06a0*/  FFMA R12, R12, R16, R13 ;  /* 0x000000100c0c7223 */ /* 0x000fc8000000000d */
[C---:B------:R-:W-:Y:S02]  /*06b0*/  FSETP.GEU.AND P1, PT, R5.reuse, RZ, PT ;  /* 0x000000ff0500720b */ /* 0x040fe40003f2e000 */
[C---:B------:R-:W-:Y:S02]  /*06c0*/  FSETP.GEU.AND P2, PT, R12.reuse, RZ, PT ;  /* 0x000000ff0c00720b */ /* 0x040fe40003f4e000 */
[----:B------:R-:W-:Y:S02]  /*06d0*/  FSEL R4, R5, RZ, P1 ;  /* 0x000000ff05047208 */ /* 0x000fe40000800000 */
[----:B------:R-:W-:Y:S01]  /*06e0*/  FSEL R5, R12, RZ, P2 ;  /* 0x000000ff0c057208 */ /* 0x000fe20001000000 */
[----:B------:R-:W-:Y:S08]  /*06f0*/  @P0 EXIT ;  /* 0x000000000000094d */ /* 0x000ff00003800000 */
[----:B------:R-:W-:Y:S01]  /*0700*/  STG.E.64 desc[UR4][R2.64], R4 ;  /* 0x0000000402007986 */ /* 0x000fe2000c101b04 */
[----:B------:R-:W-:Y:S05]  /*0710*/  EXIT ;  /* 0x000000000000794d */ /* 0x000fea0003800000 */
.L_x_0:
[----:B------:R-:W-:-:S00]  /*0720*/  BRA `(.L_x_0) ;  /* 0xfffffffc00fc7947 */ /* 0x000fc0000383ffff */
[----:B------:R-:W-:-:S00]  /*0730*/  NOP ;  /* 0x0000000000007918 */ /* 0x000fc00000000000 */
        /* <DEDUP_REMOVED lines=12> */
.L_x_1:


//--------------------- .nv.global.init           --------------------------
	.section	.nv.global.init,"aw",@progbits
.nv.global.init:
	.type		_$_str,@object
	.size		_$_str,(_$_str_$_2 - _$_str)
_$_str:
        /*0000*/ 	.byte	0x5f, 0x5f, 0x43, 0x55, 0x44, 0x41, 0x5f, 0x46, 0x54, 0x5a, 0x00
	.type		_$_str_$_2,@object
	.size		_$_str_$_2,(.L_1 - _$_str_$_2)
_$_str_$_2:
        /*000b*/ 	.byte	0x5f, 0x5f, 0x43, 0x55, 0x44, 0x41, 0x5f, 0x50, 0x52, 0x45, 0x43, 0x5f, 0x53, 0x51, 0x52, 0x54
        /*001b*/ 	.byte	0x00
.L_1:


//--------------------- .nv.constant0.triton_poi_fused__native_batch_norm_legit_no_training_reflection_pad2d_relu_58 --------------------------
	.section	.nv.constant0.triton_poi_fused__native_batch_norm_legit_no_training_reflection_pad2d_relu_58,"a",@progbits
	.sectionflags	@""
	.align	4
.nv.constant0.triton_poi_fused__native_batch_norm_legit_no_training_reflection_pad2d_relu_58:
	.zero		580
